	.headerflags	@"EF_CUDA_TEXMODE_UNIFIED EF_CUDA_64BIT_ADDRESS EF_CUDA_ACCELERATORS EF_CUDA_SM90 EF_CUDA_VIRTUAL_SM(EF_CUDA_SM90)"
	.elftype	@"ET_EXEC"


//--------------------- .nv.info                  --------------------------
	.section	.nv.info,"",@"SHT_CUDA_INFO"
	.align	4


	//----- nvinfo : EIATTR_REGCOUNT
	.align		4
        /*0000*/ 	.byte	0x04, 0x2f
        /*0002*/ 	.short	(.L_1 - .L_0)
	.align		4
.L_0:
        /*0004*/ 	.word	index@(triton_poi_fused_convolution_relu_threshold_backward_1)
        /*0008*/ 	.word	0x00000010


	//----- nvinfo : EIATTR_MIN_STACK_SIZE
	.align		4
.L_1:
        /*000c*/ 	.byte	0x04, 0x12
        /*000e*/ 	.short	(.L_3 - .L_2)
	.align		4
.L_2:
        /*0010*/ 	.word	index@(triton_poi_fused_convolution_relu_threshold_backward_1)
        /*0014*/ 	.word	0x00000000


	//----- nvinfo : EIATTR_FRAME_SIZE
	.align		4
.L_3:
        /*0018*/ 	.byte	0x04, 0x11
        /*001a*/ 	.short	(.L_5 - .L_4)
	.align		4
.L_4:
        /*001c*/ 	.word	index@(triton_poi_fused_convolution_relu_threshold_backward_1)
        /*0020*/ 	.word	0x00000000


	//----- nvinfo : EIATTR_MIN_STACK_SIZE
	.align		4
.L_5:
        /*0024*/ 	.byte	0x04, 0x12
        /*0026*/ 	.short	(.L_7 - .L_6)
	.align		4
.L_6:
        /*0028*/ 	.word	index@(triton_poi_fused_convolution_relu_threshold_backward_1)
        /*002c*/ 	.word	0x00000000
.L_7:


//--------------------- .nv.info.triton_poi_fused_convolution_relu_threshold_backward_1 --------------------------
	.section	.nv.info.triton_poi_fused_convolution_relu_threshold_backward_1,"",@"SHT_CUDA_INFO"
	.sectionflags	@""
	.align	4


	//----- nvinfo : EIATTR_CUDA_API_VERSION
	.align		4
        /*0000*/ 	.byte	0x04, 0x37
        /*0002*/ 	.short	(.L_9 - .L_8)
.L_8:
        /*0004*/ 	.word	0x0000007c


	//----- nvinfo : EIATTR_KPARAM_INFO
	.align		4
.L_9:
        /*0008*/ 	.byte	0x04, 0x17
        /*000a*/ 	.short	(.L_11 - .L_10)
.L_10:
        /*000c*/ 	.word	0x00000000
        /*0010*/ 	.short	0x0005
        /*0012*/ 	.short	0x0028
        /*0014*/ 	.byte	0x00, 0xf0, 0x11, 0x00


	//----- nvinfo : EIATTR_KPARAM_INFO
	.align		4
.L_11:
        /*0018*/ 	.byte	0x04, 0x17
        /*001a*/ 	.short	(.L_13 - .L_12)
.L_12:
        /*001c*/ 	.word	0x00000000
        /*0020*/ 	.short	0x0004
        /*0022*/ 	.short	0x0020
        /*0024*/ 	.byte	0x00, 0xf4, 0x21, 0x00


	//----- nvinfo : EIATTR_KPARAM_INFO
	.align		4
.L_13:
        /*0028*/ 	.byte	0x04, 0x17
        /*002a*/ 	.short	(.L_15 - .L_14)
.L_14:
        /*002c*/ 	.word	0x00000000
        /*0030*/ 	.short	0x0003
        /*0032*/ 	.short	0x0018
        /*0034*/ 	.byte	0x00, 0xf4, 0x21, 0x00


	//----- nvinfo : EIATTR_KPARAM_INFO
	.align		4
.L_15:
        /*0038*/ 	.byte	0x04, 0x17
        /*003a*/ 	.short	(.L_17 - .L_16)
.L_16:
        /*003c*/ 	.word	0x00000000
        /*0040*/ 	.short	0x0002
        /*0042*/ 	.short	0x0010
        /*0044*/ 	.byte	0x00, 0xf4, 0x21, 0x00


	//----- nvinfo : EIATTR_KPARAM_INFO
	.align		4
.L_17:
        /*0048*/ 	.byte	0x04, 0x17
        /*004a*/ 	.short	(.L_19 - .L_18)
.L_18:
        /*004c*/ 	.word	0x00000000
        /*0050*/ 	.short	0x0001
        /*0052*/ 	.short	0x0008
        /*0054*/ 	.byte	0x00, 0xf4, 0x21, 0x00


	//----- nvinfo : EIATTR_KPARAM_INFO
	.align		4
.L_19:
        /*0058*/ 	.byte	0x04, 0x17
        /*005a*/ 	.short	(.L_21 - .L_20)
.L_20:
        /*005c*/ 	.word	0x00000000
        /*0060*/ 	.short	0x0000
        /*0062*/ 	.short	0x0000
        /*0064*/ 	.byte	0x00, 0xf4, 0x21, 0x00


	//----- nvinfo : EIATTR_SPARSE_MMA_MASK
	.align		4
.L_21:
        /*0068*/ 	.byte	0x03, 0x50
        /*006a*/ 	.short	0x0000


	//----- nvinfo : EIATTR_MAXREG_COUNT
	.align		4
        /*006c*/ 	.byte	0x03, 0x1b
        /*006e*/ 	.short	0x00ff


	//----- nvinfo : EIATTR_EXIT_INSTR_OFFSETS
	.align		4
        /*0070*/ 	.byte	0x04, 0x1c
        /*0072*/ 	.short	(.L_23 - .L_22)


	//   ....[0]....
.L_22:
        /*0074*/ 	.word	0x00000260


	//   ....[1]....
        /*0078*/ 	.word	0x00000280


	//----- nvinfo : EIATTR_REQNTID
	.align		4
.L_23:
        /*007c*/ 	.byte	0x04, 0x10
        /*007e*/ 	.short	(.L_25 - .L_24)
.L_24:
        /*0080*/ 	.word	0x00000080
        /*0084*/ 	.word	0x00000001
        /*0088*/ 	.word	0x00000001


	//----- nvinfo : EIATTR_CBANK_PARAM_SIZE
	.align		4
.L_25:
        /*008c*/ 	.byte	0x03, 0x19
        /*008e*/ 	.short	0x002c


	//----- nvinfo : EIATTR_PARAM_CBANK
	.align		4
        /*0090*/ 	.byte	0x04, 0x0a
        /*0092*/ 	.short	(.L_27 - .L_26)
	.align		4
.L_26:
        /*0094*/ 	.word	index@(.nv.constant0.triton_poi_fused_convolution_relu_threshold_backward_1)
        /*0098*/ 	.short	0x0210
        /*009a*/ 	.short	0x002c


	//----- nvinfo : EIATTR_SW_WAR
	.align		4
.L_27:
        /*009c*/ 	.byte	0x04, 0x36
        /*009e*/ 	.short	(.L_29 - .L_28)
.L_28:
        /*00a0*/ 	.word	0x00000008
.L_29:


//--------------------- .nv.callgraph             --------------------------
	.section	.nv.callgraph,"",@"SHT_CUDA_CALLGRAPH"
	.align	4
	.sectionentsize	8
	.align		4
        /*0000*/ 	.word	0x00000000
	.align		4
        /*0004*/ 	.word	0xffffffff
	.align		4
        /*0008*/ 	.word	0x00000000
	.align		4
        /*000c*/ 	.word	0xfffffffe
	.align		4
        /*0010*/ 	.word	0x00000000
	.align		4
        /*0014*/ 	.word	0xfffffffd
	.align		4
        /*0018*/ 	.word	0x00000000
	.align		4
        /*001c*/ 	.word	0xfffffffc


//--------------------- .text.triton_poi_fused_convolution_relu_threshold_backward_1 --------------------------
	.section	.text.triton_poi_fused_convolution_relu_threshold_backward_1,"ax",@progbits
	.align	128
        .global         triton_poi_fused_convolution_relu_threshold_backward_1
        .type           triton_poi_fused_convolution_relu_threshold_backward_1,@function
        .size           triton_poi_fused_convolution_relu_threshold_backward_1,(.L_x_1 - triton_poi_fused_convolution_relu_threshold_backward_1)
        .other          triton_poi_fused_convolution_relu_threshold_backward_1,@"STO_CUDA_ENTRY STV_DEFAULT"
triton_poi_fused_convolution_relu_threshold_backward_1:
.text.triton_poi_fused_convolution_relu_threshold_backward_1:
[----:B------:R-:W0:Y:S02]  /*0000*/  LDC R1, c[0x0][0x28] ;  /* 0x00000a00ff017b82 */ /* 0x000e240000000800 */
[----:B------:R-:W1:Y:S01]  /*0010*/  S2R R0, SR_TID.X ;  /* 0x0000000000007919 */ /* 0x000e620000002100 */
[----:B------:R-:W2:Y:S01]  /*0020*/  LDC.64 R4, c[0x0][0x218] ;  /* 0x00008600ff047b82 */ /* 0x000ea20000000a00 */
[----:B------:R-:W-:Y:S01]  /*0030*/  ULDC.64 UR4, c[0x0][0x208] ;  /* 0x0000820000047ab9 */ /* 0x000fe20000000a00 */
[----:B------:R-:W-:Y:S01]  /*0040*/  ULDC.64 UR6, c[0x0][0x228] ;  /* 0x00008a0000067ab9 */ /* 0x000fe20000000a00 */
[----:B------:R-:W3:Y:S01]  /*0050*/  S2R R11, SR_CTAID.X ;  /* 0x00000000000b7919 */ /* 0x000ee20000002500 */
[----:B------:R-:W-:-:S04]  /*0060*/  ULDC.64 UR8, c[0x0][0x230] ;  /* 0x00008c0000087ab9 */ /* 0x000fc80000000a00 */
[----:B------:R-:W4:Y:S01]  /*0070*/  LDC.64 R8, c[0x0][0x220] ;  /* 0x00008800ff087b82 */ /* 0x000f220000000a00 */
[----:B-1----:R-:W-:Y:S02]  /*0080*/  LOP3.LUT R0, R0, 0x7f, RZ, 0xc0, !PT ;  /* 0x0000007f00007812 */ /* 0x002fe400078ec0ff */
[----:B---3--:R-:W-:-:S03]  /*0090*/  SHF.R.S32.HI R2, RZ, 0x18, R11 ;  /* 0x00000018ff027819 */ /* 0x008fc6000001140b */
[----:B------:R-:W-:Y:S01]  /*00a0*/  IMAD R11, R11, 0x80, R0 ;  /* 0x000000800b0b7824 */ /* 0x000fe200078e0200 */
[----:B------:R-:W-:Y:S02]  /*00b0*/  SGXT R0, R2, 0x1 ;  /* 0x000000010200781a */ /* 0x000fe40000000200 */
[----:B------:R-:W1:Y:S02]  /*00c0*/  LDC.64 R2, c[0x0][0x210] ;  /* 0x00008400ff027b82 */ /* 0x000e640000000a00 */
[----:B------:R-:W-:Y:S02]  /*00d0*/  ISETP.GE.AND P0, PT, R11, 0x100, PT ;  /* 0x000001000b00780c */ /* 0x000fe40003f06270 */
[----:B------:R-:W-:-:S04]  /*00e0*/  LEA.HI R0, R0, R11, RZ, 0x4 ;  /* 0x0000000b00007211 */ /* 0x000fc800078f20ff */
[----:B------:R-:W-:-:S04]  /*00f0*/  SHF.R.S32.HI R0, RZ, 0x4, R0 ;  /* 0x00000004ff007819 */ /* 0x000fc80000011400 */
[----:B------:R-:W-:-:S04]  /*0100*/  LEA.HI R6, R0, R0, RZ, 0x2 ;  /* 0x0000000000067211 */ /* 0x000fc800078f10ff */
[----:B------:R-:W-:-:S05]  /*0110*/  LOP3.LUT R7, R6, 0xfffffffc, RZ, 0xc0, !PT ;  /* 0xfffffffc06077812 */ /* 0x000fca00078ec0ff */
[----:B------:R-:W-:Y:S02]  /*0120*/  IMAD.IADD R7, R0, 0x1, -R7 ;  /* 0x0000000100077824 */ /* 0x000fe400078e0a07 */
[----:B------:R-:W-:Y:S02]  /*0130*/  IMAD.MOV.U32 R0, RZ, RZ, RZ ;  /* 0x000000ffff007224 */ /* 0x000fe400078e00ff */
[----:B--2---:R-:W-:-:S04]  /*0140*/  IMAD.WIDE R4, R7, 0x4, R4 ;  /* 0x0000000407047825 */ /* 0x004fc800078e0204 */
[----:B------:R-:W-:Y:S02]  /*0150*/  IMAD.MOV.U32 R7, RZ, RZ, RZ ;  /* 0x000000ffff077224 */ /* 0x000fe400078e00ff */
[----:B-1----:R-:W-:-:S04]  /*0160*/  IMAD.WIDE R2, R11, 0x4, R2 ;  /* 0x000000040b027825 */ /* 0x002fc800078e0202 */
[----:B------:R-:W2:Y:S04]  /*0170*/  @!P0 LDG.E.EL R7, desc[UR4][R4.64] ;  /* 0x0000000404078981 */ /* 0x000ea8000c2e1900 */
[----:B------:R4:W2:Y:S02]  /*0180*/  @!P0 LDG.E R0, desc[UR4][R2.64] ;  /* 0x0000000402008981 */ /* 0x0008a4000c1e1900 */
[----:B----4-:R-:W-:-:S04]  /*0190*/  IMAD.WIDE R2, R11, 0x4, R8 ;  /* 0x000000040b027825 */ /* 0x010fc800078e0208 */
[----:B--2---:R-:W-:Y:S01]  /*01a0*/  FADD R6, R7, R0 ;  /* 0x0000000007067221 */ /* 0x004fe20000000000 */
[----:B------:R-:W-:-:S04]  /*01b0*/  FSETP.GEU.AND P1, PT, R0, -R7, PT ;  /* 0x800000070000720b */ /* 0x000fc80003f2e000 */
[----:B------:R-:W-:Y:S02]  /*01c0*/  FSEL R13, R6, RZ, P1 ;  /* 0x000000ff060d7208 */ /* 0x000fe40000800000 */
[----:B------:R-:W-:Y:S02]  /*01d0*/  SHF.R.S32.HI R0, RZ, 0x1f, R11 ;  /* 0x0000001fff007819 */ /* 0x000fe4000001140b */
[----:B------:R-:W-:Y:S02]  /*01e0*/  IADD3 R6, P2, R11, UR6, RZ ;  /* 0x000000060b067c10 */ /* 0x000fe4000ff5e0ff */
[----:B------:R-:W-:Y:S02]  /*01f0*/  FSETP.GTU.AND P1, PT, R13, RZ, PT ;  /* 0x000000ff0d00720b */ /* 0x000fe40003f2c000 */
[----:B------:R-:W-:Y:S02]  /*0200*/  IADD3.X R7, R0, UR7, RZ, P2, !PT ;  /* 0x0000000700077c10 */ /* 0x000fe400097fe4ff */
[----:B------:R-:W-:-:S02]  /*0210*/  SEL R9, RZ, 0x1, P1 ;  /* 0x00000001ff097807 */ /* 0x000fc40000800000 */
[----:B------:R-:W-:Y:S01]  /*0220*/  IADD3 R4, P2, R11, UR8, RZ ;  /* 0x000000080b047c10 */ /* 0x000fe2000ff5e0ff */
[----:B------:R1:W-:Y:S03]  /*0230*/  @!P0 STG.E desc[UR4][R2.64], R13 ;  /* 0x0000000d02008986 */ /* 0x0003e6000c101904 */
[----:B------:R-:W-:Y:S01]  /*0240*/  IADD3.X R5, R0, UR9, RZ, P2, !PT ;  /* 0x0000000900057c10 */ /* 0x000fe200097fe4ff */
[----:B------:R1:W-:Y:S01]  /*0250*/  @!P0 STG.E.U8 desc[UR4][R6.64], R9 ;  /* 0x0000000906008986 */ /* 0x0003e2000c101104 */
[----:B------:R-:W-:Y:S07]  /*0260*/  @P0 EXIT ;  /* 0x000000000000094d */ /* 0x000fee0003800000 */
[----:B------:R-:W-:Y:S01]  /*0270*/  STG.E.U8 desc[UR4][R4.64], R9 ;  /* 0x0000000904007986 */ /* 0x000fe2000c101104 */
[----:B------:R-:W-:Y:S05]  /*0280*/  EXIT ;  /* 0x000000000000794d */ /* 0x000fea0003800000 */
.L_x_0:
[----:B------:R-:W-:-:S00]  /*0290*/  BRA `(.L_x_0) ;  /* 0xfffffffc00fc7947 */ /* 0x000fc0000383ffff */
[----:B------:R-:W-:-:S00]  /*02a0*/  NOP ;  /* 0x0000000000007918 */ /* 0x000fc00000000000 */
        /* <DEDUP_REMOVED lines=13> */
.L_x_1:


//--------------------- .nv.constant0.triton_poi_fused_convolution_relu_threshold_backward_1 --------------------------
	.section	.nv.constant0.triton_poi_fused_convolution_relu_threshold_backward_1,"a",@progbits
	.sectionflags	@""
	.align	4
.nv.constant0.triton_poi_fused_convolution_relu_threshold_backward_1:
	.zero		572
